//
// Generated by NVIDIA NVVM Compiler
//
// Compiler Build ID: CL-36424714
// Cuda compilation tools, release 13.0, V13.0.88
// Based on NVVM 20.0.0
//

.version 9.0
.target sm_100
.address_size 64

	// .globl	_Z12atomicKernelPiS_

.visible .entry _Z12atomicKernelPiS_(
	.param .u64 .ptr .align 1 _Z12atomicKernelPiS__param_0,
	.param .u64 .ptr .align 1 _Z12atomicKernelPiS__param_1
)
{
	.reg .b32 	%r<9>;
	.reg .b64 	%rd<7>;

	ld.param.u64 	%rd1, [_Z12atomicKernelPiS__param_0];
	ld.param.u64 	%rd2, [_Z12atomicKernelPiS__param_1];
	cvta.to.global.u64 	%rd3, %rd1;
	cvta.to.global.u64 	%rd4, %rd2;
	mov.u32 	%r1, %ntid.x;
	mov.u32 	%r2, %ntid.y;
	mov.u32 	%r3, %tid.z;
	mov.u32 	%r4, %tid.y;
	mov.u32 	%r5, %tid.x;
	mad.lo.s32 	%r6, %r3, %r2, %r4;
	mad.lo.s32 	%r7, %r6, %r1, %r5;
	mul.wide.u32 	%rd5, %r7, 4;
	add.s64 	%rd6, %rd4, %rd5;
	st.global.u32 	[%rd6], %r7;
	atom.global.add.u32 	%r8, [%rd3], %r7;
	ret;

}


// ===== COMPILED SASS (sm_100) =====

	.target	sm_100

	.elftype	@"ET_EXEC"


//--------------------- .note.nv.tkinfo           --------------------------
	.section	.note.nv.tkinfo,"",@"SHT_NOTE"
	.sectionflags	@"SHF_NOTE_NV_TKINFO"
	.tkinfo
        /*0018*/ 	.word	0x00000002
        /*0030*/ 	.string	""
        /*0030*/ 	.string	"ptxas"
        /*0030*/ 	.string	"Cuda compilation tools, release 13.0, V13.0.88"
        /*0030*/ 	.string	"Build cuda_13.0.r13.0/compiler.36424714_0"
        /*0030*/ 	.string	"-arch sm_100 -m 64 "



//--------------------- .note.nv.cuinfo           --------------------------
	.section	.note.nv.cuinfo,"",@"SHT_NOTE"
	.sectionflags	@"SHF_NOTE_NV_CUINFO"
        /*0018*/ 	.short	0x0002
        /*001a*/ 	.short	0x0064
        /*001c*/ 	.short	0x0082
	.zero		2


//--------------------- .nv.info                  --------------------------
	.section	.nv.info,"",@"SHT_CUDA_INFO"
	.align	4


	//----- nvinfo : EIATTR_REGCOUNT
	.align		4
        /*0000*/ 	.byte	0x04, 0x2f
        /*0002*/ 	.short	(.L_1 - .L_0)
	.align		4
.L_0:
        /*0004*/ 	.word	index@(_Z12atomicKernelPiS_)
        /*0008*/ 	.word	0x0000000c


	//----- nvinfo : EIATTR_FRAME_SIZE
	.align		4
.L_1:
        /*000c*/ 	.byte	0x04, 0x11
        /*000e*/ 	.short	(.L_3 - .L_2)
	.align		4
.L_2:
        /*0010*/ 	.word	index@(_Z12atomicKernelPiS_)
        /*0014*/ 	.word	0x00000000


	//----- nvinfo : EIATTR_MIN_STACK_SIZE
	.align		4
.L_3:
        /*0018*/ 	.byte	0x04, 0x12
        /*001a*/ 	.short	(.L_5 - .L_4)
	.align		4
.L_4:
        /*001c*/ 	.word	index@(_Z12atomicKernelPiS_)
        /*0020*/ 	.word	0x00000000
.L_5:


//--------------------- .nv.compat                --------------------------
	.section	.nv.compat,"",@"SHT_CUDA_COMPAT_INFO"
	.align	4
        /*0000*/ 	.byte	0x02, 0x09, 0x00, 0x00, 0x02, 0x02, 0x01, 0x00, 0x02, 0x05, 0x05, 0x00, 0x03, 0x07, 0x01, 0x01
        /*0010*/ 	.byte	0x02, 0x03, 0x00, 0x00, 0x02, 0x06, 0x01, 0x00, 0x04, 0x0b, 0x08, 0x00, 0x09, 0x00, 0x00, 0x00
        /*0020*/ 	.byte	0x00, 0x00, 0x00, 0x00


//--------------------- .nv.info._Z12atomicKernelPiS_ --------------------------
	.section	.nv.info._Z12atomicKernelPiS_,"",@"SHT_CUDA_INFO"
	.sectionflags	@""
	.align	4


	//----- nvinfo : EIATTR_CUDA_API_VERSION
	.align		4
        /*0000*/ 	.byte	0x04, 0x37
        /*0002*/ 	.short	(.L_7 - .L_6)
.L_6:
        /*0004*/ 	.word	0x00000082


	//----- nvinfo : EIATTR_KPARAM_INFO
	.align		4
.L_7:
        /*0008*/ 	.byte	0x04, 0x17
        /*000a*/ 	.short	(.L_9 - .L_8)
.L_8:
        /*000c*/ 	.word	0x00000000
        /*0010*/ 	.short	0x0001
        /*0012*/ 	.short	0x0008
        /*0014*/ 	.byte	0x00, 0xf5, 0x21, 0x00


	//----- nvinfo : EIATTR_KPARAM_INFO
	.align		4
.L_9:
        /*0018*/ 	.byte	0x04, 0x17
        /*001a*/ 	.short	(.L_11 - .L_10)
.L_10:
        /*001c*/ 	.word	0x00000000
        /*0020*/ 	.short	0x0000
        /*0022*/ 	.short	0x0000
        /*0024*/ 	.byte	0x00, 0xf5, 0x21, 0x00


	//----- nvinfo : EIATTR_SPARSE_MMA_MASK
	.align		4
.L_11:
        /*0028*/ 	.byte	0x03, 0x50
        /*002a*/ 	.short	0x0000


	//----- nvinfo : EIATTR_MAXREG_COUNT
	.align		4
        /*002c*/ 	.byte	0x03, 0x1b
        /*002e*/ 	.short	0x00ff


	//----- nvinfo : EIATTR_MERCURY_ISA_VERSION
	.align		4
        /*0030*/ 	.byte	0x03, 0x5f
        /*0032*/ 	.short	0x0101


	//----- nvinfo : EIATTR_INT_WARP_WIDE_INSTR_OFFSETS
	.align		4
        /*0034*/ 	.byte	0x04, 0x31
        /*0036*/ 	.short	(.L_13 - .L_12)


	//   ....[0]....
.L_12:
        /*0038*/ 	.word	0x000000c0


	//   ....[1]....
        /*003c*/ 	.word	0x000000e0


	//----- nvinfo : EIATTR_VRC_CTA_INIT_COUNT
	.align		4
.L_13:
        /*0040*/ 	.byte	0x02, 0x4a
	.zero		1
	.zero		1


	//----- nvinfo : EIATTR_EXIT_INSTR_OFFSETS
	.align		4
        /*0044*/ 	.byte	0x04, 0x1c
        /*0046*/ 	.short	(.L_15 - .L_14)


	//   ....[0]....
.L_14:
        /*0048*/ 	.word	0x00000140


	//----- nvinfo : EIATTR_CBANK_PARAM_SIZE
	.align		4
.L_15:
        /*004c*/ 	.byte	0x03, 0x19
        /*004e*/ 	.short	0x0010


	//----- nvinfo : EIATTR_PARAM_CBANK
	.align		4
        /*0050*/ 	.byte	0x04, 0x0a
        /*0052*/ 	.short	(.L_17 - .L_16)
	.align		4
.L_16:
        /*0054*/ 	.word	index@(.nv.constant0._Z12atomicKernelPiS_)
        /*0058*/ 	.short	0x0380
        /*005a*/ 	.short	0x0010


	//----- nvinfo : EIATTR_SW_WAR
	.align		4
.L_17:
        /*005c*/ 	.byte	0x04, 0x36
        /*005e*/ 	.short	(.L_19 - .L_18)
.L_18:
        /*0060*/ 	.word	0x00000008
.L_19:


//--------------------- .nv.callgraph             --------------------------
	.section	.nv.callgraph,"",@"SHT_CUDA_CALLGRAPH"
	.align	4
	.sectionentsize	8
	.align		4
        /*0000*/ 	.word	0x00000000
	.align		4
        /*0004*/ 	.word	0xffffffff
	.align		4
        /*0008*/ 	.word	0x00000000
	.align		4
        /*000c*/ 	.word	0xfffffffe
	.align		4
        /*0010*/ 	.word	0x00000000
	.align		4
        /*0014*/ 	.word	0xfffffffd
	.align		4
        /*0018*/ 	.word	0x00000000
	.align		4
        /*001c*/ 	.word	0xfffffffc


//--------------------- .text._Z12atomicKernelPiS_ --------------------------
	.section	.text._Z12atomicKernelPiS_,"ax",@progbits
	.align	128
        .global         _Z12atomicKernelPiS_
        .type           _Z12atomicKernelPiS_,@function
        .size           _Z12atomicKernelPiS_,(.L_x_1 - _Z12atomicKernelPiS_)
        .other          _Z12atomicKernelPiS_,@"STO_CUDA_ENTRY STV_DEFAULT"
_Z12atomicKernelPiS_:
.text._Z12atomicKernelPiS_:
[----:B------:R-:W-:Y:S01]  /*0000*/  LDC R1, c[0x0][0x37c] ;  /* 0x0000df00ff017b82 */ /* 0x000fe20000000800 */
[----:B------:R-:W0:Y:S01]  /*0010*/  S2R R0, SR_TID.Z ;  /* 0x0000000000007919 */ /* 0x000e220000002300 */
[----:B------:R-:W1:Y:S06]  /*0020*/  LDCU UR4, c[0x0][0x360] ;  /* 0x00006c00ff0477ac */ /* 0x000e6c0008000800 */
[----:B------:R-:W2:Y:S01]  /*0030*/  LDC.64 R4, c[0x0][0x380] ;  /* 0x0000e000ff047b82 */ /* 0x000ea20000000a00 */
[----:B------:R-:W0:Y:S01]  /*0040*/  S2R R3, SR_TID.Y ;  /* 0x0000000000037919 */ /* 0x000e220000002200 */
[----:B------:R-:W0:Y:S01]  /*0050*/  LDCU UR5, c[0x0][0x364] ;  /* 0x00006c80ff0577ac */ /* 0x000e220008000800 */
[----:B------:R-:W1:Y:S01]  /*0060*/  S2R R7, SR_TID.X ;  /* 0x0000000000077919 */ /* 0x000e620000002100 */
[----:B------:R-:W3:Y:S01]  /*0070*/  LDCU.64 UR6, c[0x0][0x358] ;  /* 0x00006b00ff0677ac */ /* 0x000ee20008000a00 */
[----:B------:R-:W4:Y:S01]  /*0080*/  S2R R6, SR_LANEID ;  /* 0x0000000000067919 */ /* 0x000f220000000000 */
[----:B0-----:R-:W-:-:S02]  /*0090*/  IMAD R0, R0, UR5, R3 ;  /* 0x0000000500007c24 */ /* 0x001fc4000f8e0203 */
[----:B------:R-:W0:Y:S02]  /*00a0*/  LDC.64 R2, c[0x0][0x388] ;  /* 0x0000e200ff027b82 */ /* 0x000e240000000a00 */
[----:B-1----:R-:W-:Y:S01]  /*00b0*/  IMAD R7, R0, UR4, R7 ;  /* 0x0000000400077c24 */ /* 0x002fe2000f8e0207 */
[----:B------:R-:W-:Y:S02]  /*00c0*/  VOTEU.ANY UR4, UPT, PT ;  /* 0x0000000000047886 */ /* 0x000fe400038e0100 */
[----:B------:R-:W-:-:S03]  /*00d0*/  UFLO.U32 UR4, UR4 ;  /* 0x00000004000472bd */ /* 0x000fc600080e0000 */
[----:B------:R-:W1:Y:S03]  /*00e0*/  REDUX.SUM UR5, R7 ;  /* 0x00000000070573c4 */ /* 0x000e66000000c000 */
[----:B----4-:R-:W-:Y:S01]  /*00f0*/  ISETP.EQ.U32.AND P0, PT, R6, UR4, PT ;  /* 0x0000000406007c0c */ /* 0x010fe2000bf02070 */
[----:B0-----:R-:W-:-:S05]  /*0100*/  IMAD.WIDE.U32 R2, R7, 0x4, R2 ;  /* 0x0000000407027825 */ /* 0x001fca00078e0002 */
[----:B---3--:R-:W-:Y:S01]  /*0110*/  STG.E desc[UR6][R2.64], R7 ;  /* 0x0000000702007986 */ /* 0x008fe2000c101906 */
[----:B-1----:R-:W-:-:S06]  /*0120*/  MOV R9, UR5 ;  /* 0x0000000500097c02 */ /* 0x002fcc0008000f00 */
[----:B--2---:R-:W-:Y:S01]  /*0130*/  @P0 REDG.E.ADD.STRONG.GPU desc[UR6][R4.64], R9 ;  /* 0x000000090400098e */ /* 0x004fe2000c12e106 */
[----:B------:R-:W-:Y:S05]  /*0140*/  EXIT ;  /* 0x000000000000794d */ /* 0x000fea0003800000 */
.L_x_0:
[----:B------:R-:W-:-:S00]  /*0150*/  BRA `(.L_x_0) ;  /* 0xfffffffc00fc7947 */ /* 0x000fc0000383ffff */
[----:B------:R-:W-:-:S00]  /*0160*/  NOP ;  /* 0x0000000000007918 */ /* 0x000fc00000000000 */
        /* <DEDUP_REMOVED lines=9> */
.L_x_1:


//--------------------- .nv.shared.reserved.0     --------------------------
	.section	.nv.shared.reserved.0,"aw",@nobits
	.weak		__nv_reservedSMEM_offset_0_alias
	.size		__nv_reservedSMEM_offset_0_alias, 0, 64
	.other		__nv_reservedSMEM_offset_0_alias,@"STO_CUDA_RESERVED_SHARED STV_DEFAULT"
__nv_reservedSMEM_offset_0_alias:
	.zero		0
	.zero		64


//--------------------- .nv.constant0._Z12atomicKernelPiS_ --------------------------
	.section	.nv.constant0._Z12atomicKernelPiS_,"a",@progbits
	.sectionflags	@""
	.align	4
.nv.constant0._Z12atomicKernelPiS_:
	.zero		912


//--------------------- SYMBOLS --------------------------

	.type		.nv.reservedSmem.offset0,@object
	.size		.nv.reservedSmem.offset0,0x4
